	.headerflags	@"EF_CUDA_TEXMODE_UNIFIED EF_CUDA_64BIT_ADDRESS EF_CUDA_ACCELERATORS EF_CUDA_SM90 EF_CUDA_VIRTUAL_SM(EF_CUDA_SM90)"
	.elftype	@"ET_EXEC"


//--------------------- .nv.info                  --------------------------
	.section	.nv.info,"",@"SHT_CUDA_INFO"
	.align	4


	//----- nvinfo : EIATTR_REGCOUNT
	.align		4
        /*0000*/ 	.byte	0x04, 0x2f
        /*0002*/ 	.short	(.L_1 - .L_0)
	.align		4
.L_0:
        /*0004*/ 	.word	index@(triton_poi_fused_max_pool2d_with_indices_7)
        /*0008*/ 	.word	0x00000012


	//----- nvinfo : EIATTR_MIN_STACK_SIZE
	.align		4
.L_1:
        /*000c*/ 	.byte	0x04, 0x12
        /*000e*/ 	.short	(.L_3 - .L_2)
	.align		4
.L_2:
        /*0010*/ 	.word	index@(triton_poi_fused_max_pool2d_with_indices_7)
        /*0014*/ 	.word	0x00000000


	//----- nvinfo : EIATTR_FRAME_SIZE
	.align		4
.L_3:
        /*0018*/ 	.byte	0x04, 0x11
        /*001a*/ 	.short	(.L_5 - .L_4)
	.align		4
.L_4:
        /*001c*/ 	.word	index@(triton_poi_fused_max_pool2d_with_indices_7)
        /*0020*/ 	.word	0x00000000


	//----- nvinfo : EIATTR_MIN_STACK_SIZE
	.align		4
.L_5:
        /*0024*/ 	.byte	0x04, 0x12
        /*0026*/ 	.short	(.L_7 - .L_6)
	.align		4
.L_6:
        /*0028*/ 	.word	index@(triton_poi_fused_max_pool2d_with_indices_7)
        /*002c*/ 	.word	0x00000000
.L_7:


//--------------------- .nv.info.triton_poi_fused_max_pool2d_with_indices_7 --------------------------
	.section	.nv.info.triton_poi_fused_max_pool2d_with_indices_7,"",@"SHT_CUDA_INFO"
	.sectionflags	@""
	.align	4


	//----- nvinfo : EIATTR_CUDA_API_VERSION
	.align		4
        /*0000*/ 	.byte	0x04, 0x37
        /*0002*/ 	.short	(.L_9 - .L_8)
.L_8:
        /*0004*/ 	.word	0x0000007c


	//----- nvinfo : EIATTR_KPARAM_INFO
	.align		4
.L_9:
        /*0008*/ 	.byte	0x04, 0x17
        /*000a*/ 	.short	(.L_11 - .L_10)
.L_10:
        /*000c*/ 	.word	0x00000000
        /*0010*/ 	.short	0x0003
        /*0012*/ 	.short	0x0018
        /*0014*/ 	.byte	0x00, 0xf0, 0x11, 0x00


	//----- nvinfo : EIATTR_KPARAM_INFO
	.align		4
.L_11:
        /*0018*/ 	.byte	0x04, 0x17
        /*001a*/ 	.short	(.L_13 - .L_12)
.L_12:
        /*001c*/ 	.word	0x00000000
        /*0020*/ 	.short	0x0002
        /*0022*/ 	.short	0x0010
        /*0024*/ 	.byte	0x00, 0xf4, 0x21, 0x00


	//----- nvinfo : EIATTR_KPARAM_INFO
	.align		4
.L_13:
        /*0028*/ 	.byte	0x04, 0x17
        /*002a*/ 	.short	(.L_15 - .L_14)
.L_14:
        /*002c*/ 	.word	0x00000000
        /*0030*/ 	.short	0x0001
        /*0032*/ 	.short	0x0008
        /*0034*/ 	.byte	0x00, 0xf4, 0x21, 0x00


	//----- nvinfo : EIATTR_KPARAM_INFO
	.align		4
.L_15:
        /*0038*/ 	.byte	0x04, 0x17
        /*003a*/ 	.short	(.L_17 - .L_16)
.L_16:
        /*003c*/ 	.word	0x00000000
        /*0040*/ 	.short	0x0000
        /*0042*/ 	.short	0x0000
        /*0044*/ 	.byte	0x00, 0xf4, 0x21, 0x00


	//----- nvinfo : EIATTR_SPARSE_MMA_MASK
	.align		4
.L_17:
        /*0048*/ 	.byte	0x03, 0x50
        /*004a*/ 	.short	0x0000


	//----- nvinfo : EIATTR_MAXREG_COUNT
	.align		4
        /*004c*/ 	.byte	0x03, 0x1b
        /*004e*/ 	.short	0x00ff


	//----- nvinfo : EIATTR_EXIT_INSTR_OFFSETS
	.align		4
        /*0050*/ 	.byte	0x04, 0x1c
        /*0052*/ 	.short	(.L_19 - .L_18)


	//   ....[0]....
.L_18:
        /*0054*/ 	.word	0x00000350


	//   ....[1]....
        /*0058*/ 	.word	0x00000370


	//----- nvinfo : EIATTR_REQNTID
	.align		4
.L_19:
        /*005c*/ 	.byte	0x04, 0x10
        /*005e*/ 	.short	(.L_21 - .L_20)
.L_20:
        /*0060*/ 	.word	0x00000080
        /*0064*/ 	.word	0x00000001
        /*0068*/ 	.word	0x00000001


	//----- nvinfo : EIATTR_CBANK_PARAM_SIZE
	.align		4
.L_21:
        /*006c*/ 	.byte	0x03, 0x19
        /*006e*/ 	.short	0x001c


	//----- nvinfo : EIATTR_PARAM_CBANK
	.align		4
        /*0070*/ 	.byte	0x04, 0x0a
        /*0072*/ 	.short	(.L_23 - .L_22)
	.align		4
.L_22:
        /*0074*/ 	.word	index@(.nv.constant0.triton_poi_fused_max_pool2d_with_indices_7)
        /*0078*/ 	.short	0x0210
        /*007a*/ 	.short	0x001c


	//----- nvinfo : EIATTR_SW_WAR
	.align		4
.L_23:
        /*007c*/ 	.byte	0x04, 0x36
        /*007e*/ 	.short	(.L_25 - .L_24)
.L_24:
        /*0080*/ 	.word	0x00000008
.L_25:


//--------------------- .nv.callgraph             --------------------------
	.section	.nv.callgraph,"",@"SHT_CUDA_CALLGRAPH"
	.align	4
	.sectionentsize	8
	.align		4
        /*0000*/ 	.word	0x00000000
	.align		4
        /*0004*/ 	.word	0xffffffff
	.align		4
        /*0008*/ 	.word	0x00000000
	.align		4
        /*000c*/ 	.word	0xfffffffe
	.align		4
        /*0010*/ 	.word	0x00000000
	.align		4
        /*0014*/ 	.word	0xfffffffd
	.align		4
        /*0018*/ 	.word	0x00000000
	.align		4
        /*001c*/ 	.word	0xfffffffc


//--------------------- .text.triton_poi_fused_max_pool2d_with_indices_7 --------------------------
	.section	.text.triton_poi_fused_max_pool2d_with_indices_7,"ax",@progbits
	.align	128
        .global         triton_poi_fused_max_pool2d_with_indices_7
        .type           triton_poi_fused_max_pool2d_with_indices_7,@function
        .size           triton_poi_fused_max_pool2d_with_indices_7,(.L_x_1 - triton_poi_fused_max_pool2d_with_indices_7)
        .other          triton_poi_fused_max_pool2d_with_indices_7,@"STO_CUDA_ENTRY STV_DEFAULT"
triton_poi_fused_max_pool2d_with_indices_7:
.text.triton_poi_fused_max_pool2d_with_indices_7:
[----:B------:R-:W0:Y:S02]  /*0000*/  LDC R1, c[0x0][0x28] ;  /* 0x00000a00ff017b82 */ /* 0x000e240000000800 */
[----:B------:R-:W1:Y:S01]  /*0010*/  S2R R0, SR_TID.X ;  /* 0x0000000000007919 */ /* 0x000e620000002100 */
[----:B------:R-:W-:Y:S02]  /*0020*/  CS2R R12, SRZ ;  /* 0x00000000000c7805 */ /* 0x000fe4000001ff00 */
[----:B------:R-:W-:Y:S01]  /*0030*/  CS2R R14, SRZ ;  /* 0x00000000000e7805 */ /* 0x000fe2000001ff00 */
[----:B------:R-:W-:Y:S01]  /*0040*/  ULDC.64 UR4, c[0x0][0x208] ;  /* 0x0000820000047ab9 */ /* 0x000fe20000000a00 */
[----:B------:R-:W2:Y:S01]  /*0050*/  S2R R3, SR_CTAID.X ;  /* 0x0000000000037919 */ /* 0x000ea20000002500 */
[----:B------:R-:W-:Y:S01]  /*0060*/  ULDC.64 UR6, c[0x0][0x220] ;  /* 0x0000880000067ab9 */ /* 0x000fe20000000a00 */
[----:B-1----:R-:W-:Y:S02]  /*0070*/  LOP3.LUT R0, R0, 0x7f, RZ, 0xc0, !PT ;  /* 0x0000007f00007812 */ /* 0x002fe400078ec0ff */
[----:B--2---:R-:W-:-:S03]  /*0080*/  SHF.R.S32.HI R5, RZ, 0x18, R3 ;  /* 0x00000018ff057819 */ /* 0x004fc60000011403 */
[----:B------:R-:W-:Y:S01]  /*0090*/  IMAD R0, R3, 0x80, R0 ;  /* 0x0000008003007824 */ /* 0x000fe200078e0200 */
[----:B------:R-:W-:-:S04]  /*00a0*/  SGXT R5, R5, 0x1 ;  /* 0x000000010505781a */ /* 0x000fc80000000200 */
[----:B------:R-:W-:Y:S02]  /*00b0*/  SHF.R.S32.HI R3, RZ, 0x1f, R0 ;  /* 0x0000001fff037819 */ /* 0x000fe40000011400 */
[-C--:B------:R-:W-:Y:S02]  /*00c0*/  LEA.HI R6, R5, R0.reuse, RZ, 0x7 ;  /* 0x0000000005067211 */ /* 0x080fe400078f38ff */
[----:B------:R-:W-:Y:S02]  /*00d0*/  LEA.HI R4, R3, R0, RZ, 0x6 ;  /* 0x0000000003047211 */ /* 0x000fe400078f30ff */
[----:B------:R-:W1:Y:S01]  /*00e0*/  LDC.64 R2, c[0x0][0x210] ;  /* 0x00008400ff027b82 */ /* 0x000e620000000a00 */
[----:B------:R-:W-:Y:S01]  /*00f0*/  IMAD.SHL.U32 R7, R6, 0x4, RZ ;  /* 0x0000000406077824 */ /* 0x000fe200078e00ff */
[----:B------:R-:W-:Y:S02]  /*0100*/  SHF.R.S32.HI R5, RZ, 0x6, R4 ;  /* 0x00000006ff057819 */ /* 0x000fe40000011404 */
[----:B------:R-:W-:-:S02]  /*0110*/  ISETP.GE.AND P0, PT, R0, 0x400, PT ;  /* 0x000004000000780c */ /* 0x000fc40003f06270 */
[C---:B------:R-:W-:Y:S02]  /*0120*/  LEA.HI R6, R4.reuse, R5, RZ, 0x1 ;  /* 0x0000000504067211 */ /* 0x040fe400078f08ff */
[----:B------:R-:W-:Y:S02]  /*0130*/  LOP3.LUT R8, R7, 0xfffffe00, RZ, 0xc0, !PT ;  /* 0xfffffe0007087812 */ /* 0x000fe400078ec0ff */
[----:B------:R-:W-:Y:S02]  /*0140*/  LOP3.LUT R7, R4, 0xffffffc0, RZ, 0xc0, !PT ;  /* 0xffffffc004077812 */ /* 0x000fe400078ec0ff */
[----:B------:R-:W-:Y:S02]  /*0150*/  LOP3.LUT R6, R6, 0x1fffffe, RZ, 0xc0, !PT ;  /* 0x01fffffe06067812 */ /* 0x000fe400078ec0ff */
[----:B------:R-:W-:-:S03]  /*0160*/  IADD3 R7, R8, R0, -R7 ;  /* 0x0000000008077210 */ /* 0x000fc60007ffe807 */
[----:B------:R-:W-:-:S04]  /*0170*/  IMAD.IADD R6, R5, 0x1, -R6 ;  /* 0x0000000105067824 */ /* 0x000fc800078e0a06 */
[----:B------:R-:W-:-:S04]  /*0180*/  IMAD R11, R6, 0x80, R7 ;  /* 0x00000080060b7824 */ /* 0x000fc800078e0207 */
[C---:B------:R-:W-:Y:S02]  /*0190*/  VIADD R7, R11.reuse, 0x40 ;  /* 0x000000400b077836 */ /* 0x040fe40000000000 */
[----:B-1----:R-:W-:-:S04]  /*01a0*/  IMAD.WIDE R4, R11, 0x4, R2 ;  /* 0x000000040b047825 */ /* 0x002fc800078e0202 */
[--C-:B------:R-:W-:Y:S01]  /*01b0*/  IMAD.WIDE R6, R7, 0x4, R2.reuse ;  /* 0x0000000407067825 */ /* 0x100fe200078e0202 */
[----:B------:R-:W2:Y:S03]  /*01c0*/  @!P0 LDG.E R12, desc[UR4][R4.64] ;  /* 0x00000004040c8981 */ /* 0x000ea6000c1e1900 */
[----:B------:R-:W-:Y:S01]  /*01d0*/  VIADD R9, R11, 0x100 ;  /* 0x000001000b097836 */ /* 0x000fe20000000000 */
[----:B------:R-:W2:Y:S03]  /*01e0*/  @!P0 LDG.E R15, desc[UR4][R6.64] ;  /* 0x00000004060f8981 */ /* 0x000ea6000c1e1900 */
[----:B------:R-:W-:-:S04]  /*01f0*/  IMAD.WIDE R8, R9, 0x4, R2 ;  /* 0x0000000409087825 */ /* 0x000fc800078e0202 */
[----:B------:R-:W-:Y:S01]  /*0200*/  VIADD R11, R11, 0x140 ;  /* 0x000001400b0b7836 */ /* 0x000fe20000000000 */
[----:B------:R-:W3:Y:S03]  /*0210*/  @!P0 LDG.E R14, desc[UR4][R8.64] ;  /* 0x00000004080e8981 */ /* 0x000ee6000c1e1900 */
[----:B------:R-:W-:Y:S02]  /*0220*/  IMAD.WIDE R2, R11, 0x4, R2 ;  /* 0x000000040b027825 */ /* 0x000fe400078e0202 */
[----:B------:R-:W1:Y:S03]  /*0230*/  LDC.64 R10, c[0x0][0x218] ;  /* 0x00008600ff0a7b82 */ /* 0x000e660000000a00 */
[----:B------:R1:W4:Y:S02]  /*0240*/  @!P0 LDG.E R13, desc[UR4][R2.64] ;  /* 0x00000004020d8981 */ /* 0x000324000c1e1900 */
[----:B-1----:R-:W-:Y:S01]  /*0250*/  IMAD.WIDE R2, R0, 0x4, R10 ;  /* 0x0000000400027825 */ /* 0x002fe200078e020a */
[----:B--2---:R-:W-:-:S02]  /*0260*/  FSETP.GT.AND P3, PT, R15, R12, PT ;  /* 0x0000000c0f00720b */ /* 0x004fc40003f64000 */
[----:B------:R-:W-:Y:S02]  /*0270*/  FSETP.NAN.AND P1, PT, R15, R15, PT ;  /* 0x0000000f0f00720b */ /* 0x000fe40003f28000 */
[----:B---3--:R-:W-:-:S09]  /*0280*/  FSETP.NAN.AND P4, PT, R14, R14, PT ;  /* 0x0000000e0e00720b */ /* 0x008fd20003f88000 */
[----:B------:R-:W-:Y:S02]  /*0290*/  @!P3 FSEL R15, R15, R12, P1 ;  /* 0x0000000c0f0fb208 */ /* 0x000fe40000800000 */
[----:B----4-:R-:W-:Y:S02]  /*02a0*/  FSETP.NAN.AND P2, PT, R13, R13, PT ;  /* 0x0000000d0d00720b */ /* 0x010fe40003f48000 */
[----:B------:R-:W-:-:S04]  /*02b0*/  FSETP.GEU.AND P1, PT, R15, R14, PT ;  /* 0x0000000e0f00720b */ /* 0x000fc80003f2e000 */
[----:B------:R-:W-:-:S04]  /*02c0*/  @!P4 FSEL R14, R14, R15, !P1 ;  /* 0x0000000f0e0ec208 */ /* 0x000fc80004800000 */
[----:B------:R-:W-:Y:S02]  /*02d0*/  FSETP.GEU.AND P4, PT, R14, R13, PT ;  /* 0x0000000d0e00720b */ /* 0x000fe40003f8e000 */
[----:B------:R-:W-:Y:S02]  /*02e0*/  SEL R5, RZ, 0x1, !P3 ;  /* 0x00000001ff057807 */ /* 0x000fe40005800000 */
[----:B------:R-:W-:Y:S02]  /*02f0*/  @!P2 SEL R13, R13, R14, !P4 ;  /* 0x0000000e0d0da207 */ /* 0x000fe40006000000 */
[----:B------:R-:W-:Y:S02]  /*0300*/  IADD3 R4, P2, R0, UR6, RZ ;  /* 0x0000000600047c10 */ /* 0x000fe4000ff5e0ff */
[----:B------:R-:W-:Y:S01]  /*0310*/  SEL R6, R5, 0x2, P1 ;  /* 0x0000000205067807 */ /* 0x000fe20000800000 */
[----:B------:R1:W-:Y:S01]  /*0320*/  @!P0 STG.E desc[UR4][R2.64], R13 ;  /* 0x0000000d02008986 */ /* 0x0003e2000c101904 */
[----:B------:R-:W-:-:S02]  /*0330*/  LEA.HI.X.SX32 R5, R0, UR7, 0x1, P2 ;  /* 0x0000000700057c11 */ /* 0x000fc400090f0eff */
[----:B------:R-:W-:Y:S01]  /*0340*/  SEL R7, R6, 0x3, P4 ;  /* 0x0000000306077807 */ /* 0x000fe20002000000 */
[----:B------:R-:W-:Y:S06]  /*0350*/  @P0 EXIT ;  /* 0x000000000000094d */ /* 0x000fec0003800000 */
[----:B------:R-:W-:Y:S01]  /*0360*/  STG.E.U8 desc[UR4][R4.64], R7 ;  /* 0x0000000704007986 */ /* 0x000fe2000c101104 */
[----:B------:R-:W-:Y:S05]  /*0370*/  EXIT ;  /* 0x000000000000794d */ /* 0x000fea0003800000 */
.L_x_0:
[----:B------:R-:W-:-:S00]  /*0380*/  BRA `(.L_x_0) ;  /* 0xfffffffc00fc7947 */ /* 0x000fc0000383ffff */
[----:B------:R-:W-:-:S00]  /*0390*/  NOP ;  /* 0x0000000000007918 */ /* 0x000fc00000000000 */
        /* <DEDUP_REMOVED lines=14> */
.L_x_1:


//--------------------- .nv.constant0.triton_poi_fused_max_pool2d_with_indices_7 --------------------------
	.section	.nv.constant0.triton_poi_fused_max_pool2d_with_indices_7,"a",@progbits
	.sectionflags	@""
	.align	4
.nv.constant0.triton_poi_fused_max_pool2d_with_indices_7:
	.zero		556
